//
// Generated by NVIDIA NVVM Compiler
//
// Compiler Build ID: CL-36424714
// Cuda compilation tools, release 13.0, V13.0.88
// Based on NVVM 20.0.0
//

.version 9.0
.target sm_100
.address_size 64

	// .globl	_Z8multiplyPiS_S_i

.visible .entry _Z8multiplyPiS_S_i(
	.param .u64 .ptr .align 1 _Z8multiplyPiS_S_i_param_0,
	.param .u64 .ptr .align 1 _Z8multiplyPiS_S_i_param_1,
	.param .u64 .ptr .align 1 _Z8multiplyPiS_S_i_param_2,
	.param .u32 _Z8multiplyPiS_S_i_param_3
)
{
	.reg .pred 	%p<2>;
	.reg .b32 	%r<6>;
	.reg .b64 	%rd<11>;

	ld.param.u64 	%rd1, [_Z8multiplyPiS_S_i_param_0];
	ld.param.u64 	%rd2, [_Z8multiplyPiS_S_i_param_1];
	ld.param.u64 	%rd3, [_Z8multiplyPiS_S_i_param_2];
	ld.param.u32 	%r2, [_Z8multiplyPiS_S_i_param_3];
	mov.u32 	%r1, %ctaid.x;
	setp.ge.s32 	%p1, %r1, %r2;
	@%p1 bra 	$L__BB0_2;
	cvta.to.global.u64 	%rd4, %rd1;
	cvta.to.global.u64 	%rd5, %rd2;
	cvta.to.global.u64 	%rd6, %rd3;
	mul.wide.u32 	%rd7, %r1, 4;
	add.s64 	%rd8, %rd4, %rd7;
	ld.global.u32 	%r3, [%rd8];
	add.s64 	%rd9, %rd5, %rd7;
	ld.global.u32 	%r4, [%rd9];
	mul.lo.s32 	%r5, %r4, %r3;
	add.s64 	%rd10, %rd6, %rd7;
	st.global.u32 	[%rd10], %r5;
$L__BB0_2:
	ret;

}


// ===== COMPILED SASS (sm_100) =====

	.target	sm_100

	.elftype	@"ET_EXEC"


//--------------------- .note.nv.tkinfo           --------------------------
	.section	.note.nv.tkinfo,"",@"SHT_NOTE"
	.sectionflags	@"SHF_NOTE_NV_TKINFO"
	.tkinfo
        /*0018*/ 	.word	0x00000002
        /*0030*/ 	.string	""
        /*0030*/ 	.string	"ptxas"
        /*0030*/ 	.string	"Cuda compilation tools, release 13.0, V13.0.88"
        /*0030*/ 	.string	"Build cuda_13.0.r13.0/compiler.36424714_0"
        /*0030*/ 	.string	"-arch sm_100 -m 64 "



//--------------------- .note.nv.cuinfo           --------------------------
	.section	.note.nv.cuinfo,"",@"SHT_NOTE"
	.sectionflags	@"SHF_NOTE_NV_CUINFO"
        /*0018*/ 	.short	0x0002
        /*001a*/ 	.short	0x0064
        /*001c*/ 	.short	0x0082
	.zero		2


//--------------------- .nv.info                  --------------------------
	.section	.nv.info,"",@"SHT_CUDA_INFO"
	.align	4


	//----- nvinfo : EIATTR_REGCOUNT
	.align		4
        /*0000*/ 	.byte	0x04, 0x2f
        /*0002*/ 	.short	(.L_1 - .L_0)
	.align		4
.L_0:
        /*0004*/ 	.word	index@(_Z8multiplyPiS_S_i)
        /*0008*/ 	.word	0x0000000c


	//----- nvinfo : EIATTR_FRAME_SIZE
	.align		4
.L_1:
        /*000c*/ 	.byte	0x04, 0x11
        /*000e*/ 	.short	(.L_3 - .L_2)
	.align		4
.L_2:
        /*0010*/ 	.word	index@(_Z8multiplyPiS_S_i)
        /*0014*/ 	.word	0x00000000


	//----- nvinfo : EIATTR_MIN_STACK_SIZE
	.align		4
.L_3:
        /*0018*/ 	.byte	0x04, 0x12
        /*001a*/ 	.short	(.L_5 - .L_4)
	.align		4
.L_4:
        /*001c*/ 	.word	index@(_Z8multiplyPiS_S_i)
        /*0020*/ 	.word	0x00000000
.L_5:


//--------------------- .nv.compat                --------------------------
	.section	.nv.compat,"",@"SHT_CUDA_COMPAT_INFO"
	.align	4
        /*0000*/ 	.byte	0x02, 0x09, 0x00, 0x00, 0x02, 0x02, 0x01, 0x00, 0x02, 0x05, 0x05, 0x00, 0x03, 0x07, 0x01, 0x01
        /*0010*/ 	.byte	0x02, 0x03, 0x00, 0x00, 0x02, 0x06, 0x01, 0x00, 0x04, 0x0b, 0x08, 0x00, 0x09, 0x00, 0x00, 0x00
        /*0020*/ 	.byte	0x00, 0x00, 0x00, 0x00


//--------------------- .nv.info._Z8multiplyPiS_S_i --------------------------
	.section	.nv.info._Z8multiplyPiS_S_i,"",@"SHT_CUDA_INFO"
	.sectionflags	@""
	.align	4


	//----- nvinfo : EIATTR_CUDA_API_VERSION
	.align		4
        /*0000*/ 	.byte	0x04, 0x37
        /*0002*/ 	.short	(.L_7 - .L_6)
.L_6:
        /*0004*/ 	.word	0x00000082


	//----- nvinfo : EIATTR_KPARAM_INFO
	.align		4
.L_7:
        /*0008*/ 	.byte	0x04, 0x17
        /*000a*/ 	.short	(.L_9 - .L_8)
.L_8:
        /*000c*/ 	.word	0x00000000
        /*0010*/ 	.short	0x0003
        /*0012*/ 	.short	0x0018
        /*0014*/ 	.byte	0x00, 0xf0, 0x11, 0x00


	//----- nvinfo : EIATTR_KPARAM_INFO
	.align		4
.L_9:
        /*0018*/ 	.byte	0x04, 0x17
        /*001a*/ 	.short	(.L_11 - .L_10)
.L_10:
        /*001c*/ 	.word	0x00000000
        /*0020*/ 	.short	0x0002
        /*0022*/ 	.short	0x0010
        /*0024*/ 	.byte	0x00, 0xf5, 0x21, 0x00


	//----- nvinfo : EIATTR_KPARAM_INFO
	.align		4
.L_11:
        /*0028*/ 	.byte	0x04, 0x17
        /*002a*/ 	.short	(.L_13 - .L_12)
.L_12:
        /*002c*/ 	.word	0x00000000
        /*0030*/ 	.short	0x0001
        /*0032*/ 	.short	0x0008
        /*0034*/ 	.byte	0x00, 0xf5, 0x21, 0x00


	//----- nvinfo : EIATTR_KPARAM_INFO
	.align		4
.L_13:
        /*0038*/ 	.byte	0x04, 0x17
        /*003a*/ 	.short	(.L_15 - .L_14)
.L_14:
        /*003c*/ 	.word	0x00000000
        /*0040*/ 	.short	0x0000
        /*0042*/ 	.short	0x0000
        /*0044*/ 	.byte	0x00, 0xf5, 0x21, 0x00


	//----- nvinfo : EIATTR_SPARSE_MMA_MASK
	.align		4
.L_15:
        /*0048*/ 	.byte	0x03, 0x50
        /*004a*/ 	.short	0x0000


	//----- nvinfo : EIATTR_MAXREG_COUNT
	.align		4
        /*004c*/ 	.byte	0x03, 0x1b
        /*004e*/ 	.short	0x00ff


	//----- nvinfo : EIATTR_MERCURY_ISA_VERSION
	.align		4
        /*0050*/ 	.byte	0x03, 0x5f
        /*0052*/ 	.short	0x0101


	//----- nvinfo : EIATTR_VRC_CTA_INIT_COUNT
	.align		4
        /*0054*/ 	.byte	0x02, 0x4a
	.zero		1
	.zero		1


	//----- nvinfo : EIATTR_EXIT_INSTR_OFFSETS
	.align		4
        /*0058*/ 	.byte	0x04, 0x1c
        /*005a*/ 	.short	(.L_17 - .L_16)


	//   ....[0]....
.L_16:
        /*005c*/ 	.word	0x00000040


	//   ....[1]....
        /*0060*/ 	.word	0x00000100


	//----- nvinfo : EIATTR_CBANK_PARAM_SIZE
	.align		4
.L_17:
        /*0064*/ 	.byte	0x03, 0x19
        /*0066*/ 	.short	0x001c


	//----- nvinfo : EIATTR_PARAM_CBANK
	.align		4
        /*0068*/ 	.byte	0x04, 0x0a
        /*006a*/ 	.short	(.L_19 - .L_18)
	.align		4
.L_18:
        /*006c*/ 	.word	index@(.nv.constant0._Z8multiplyPiS_S_i)
        /*0070*/ 	.short	0x0380
        /*0072*/ 	.short	0x001c


	//----- nvinfo : EIATTR_SW_WAR
	.align		4
.L_19:
        /*0074*/ 	.byte	0x04, 0x36
        /*0076*/ 	.short	(.L_21 - .L_20)
.L_20:
        /*0078*/ 	.word	0x00000008
.L_21:


//--------------------- .nv.callgraph             --------------------------
	.section	.nv.callgraph,"",@"SHT_CUDA_CALLGRAPH"
	.align	4
	.sectionentsize	8
	.align		4
        /*0000*/ 	.word	0x00000000
	.align		4
        /*0004*/ 	.word	0xffffffff
	.align		4
        /*0008*/ 	.word	0x00000000
	.align		4
        /*000c*/ 	.word	0xfffffffe
	.align		4
        /*0010*/ 	.word	0x00000000
	.align		4
        /*0014*/ 	.word	0xfffffffd
	.align		4
        /*0018*/ 	.word	0x00000000
	.align		4
        /*001c*/ 	.word	0xfffffffc


//--------------------- .text._Z8multiplyPiS_S_i  --------------------------
	.section	.text._Z8multiplyPiS_S_i,"ax",@progbits
	.align	128
        .global         _Z8multiplyPiS_S_i
        .type           _Z8multiplyPiS_S_i,@function
        .size           _Z8multiplyPiS_S_i,(.L_x_1 - _Z8multiplyPiS_S_i)
        .other          _Z8multiplyPiS_S_i,@"STO_CUDA_ENTRY STV_DEFAULT"
_Z8multiplyPiS_S_i:
.text._Z8multiplyPiS_S_i:
[----:B------:R-:W-:Y:S01]  /*0000*/  LDC R1, c[0x0][0x37c] ;  /* 0x0000df00ff017b82 */ /* 0x000fe20000000800 */
[----:B------:R-:W0:Y:S01]  /*0010*/  S2R R9, SR_CTAID.X ;  /* 0x0000000000097919 */ /* 0x000e220000002500 */
[----:B------:R-:W0:Y:S02]  /*0020*/  LDCU UR4, c[0x0][0x398] ;  /* 0x00007300ff0477ac */ /* 0x000e240008000800 */
[----:B0-----:R-:W-:-:S13]  /*0030*/  ISETP.GE.AND P0, PT, R9, UR4, PT ;  /* 0x0000000409007c0c */ /* 0x001fda000bf06270 */
[----:B------:R-:W-:Y:S05]  /*0040*/  @P0 EXIT ;  /* 0x000000000000094d */ /* 0x000fea0003800000 */
[----:B------:R-:W0:Y:S01]  /*0050*/  LDC.64 R2, c[0x0][0x380] ;  /* 0x0000e000ff027b82 */ /* 0x000e220000000a00 */
[----:B------:R-:W1:Y:S07]  /*0060*/  LDCU.64 UR4, c[0x0][0x358] ;  /* 0x00006b00ff0477ac */ /* 0x000e6e0008000a00 */
[----:B------:R-:W2:Y:S08]  /*0070*/  LDC.64 R4, c[0x0][0x388] ;  /* 0x0000e200ff047b82 */ /* 0x000eb00000000a00 */
[----:B------:R-:W3:Y:S01]  /*0080*/  LDC.64 R6, c[0x0][0x390] ;  /* 0x0000e400ff067b82 */ /* 0x000ee20000000a00 */
[----:B0-----:R-:W-:-:S06]  /*0090*/  IMAD.WIDE.U32 R2, R9, 0x4, R2 ;  /* 0x0000000409027825 */ /* 0x001fcc00078e0002 */
[----:B-1----:R-:W4:Y:S01]  /*00a0*/  LDG.E R2, desc[UR4][R2.64] ;  /* 0x0000000402027981 */ /* 0x002f22000c1e1900 */
[----:B--2---:R-:W-:-:S06]  /*00b0*/  IMAD.WIDE.U32 R4, R9, 0x4, R4 ;  /* 0x0000000409047825 */ /* 0x004fcc00078e0004 */
[----:B------:R-:W4:Y:S01]  /*00c0*/  LDG.E R5, desc[UR4][R4.64] ;  /* 0x0000000404057981 */ /* 0x000f22000c1e1900 */
[----:B---3--:R-:W-:-:S04]  /*00d0*/  IMAD.WIDE.U32 R6, R9, 0x4, R6 ;  /* 0x0000000409067825 */ /* 0x008fc800078e0006 */
[----:B----4-:R-:W-:-:S05]  /*00e0*/  IMAD R9, R2, R5, RZ ;  /* 0x0000000502097224 */ /* 0x010fca00078e02ff */
[----:B------:R-:W-:Y:S01]  /*00f0*/  STG.E desc[UR4][R6.64], R9 ;  /* 0x0000000906007986 */ /* 0x000fe2000c101904 */
[----:B------:R-:W-:Y:S05]  /*0100*/  EXIT ;  /* 0x000000000000794d */ /* 0x000fea0003800000 */
.L_x_0:
[----:B------:R-:W-:-:S00]  /*0110*/  BRA `(.L_x_0) ;  /* 0xfffffffc00fc7947 */ /* 0x000fc0000383ffff */
[----:B------:R-:W-:-:S00]  /*0120*/  NOP ;  /* 0x0000000000007918 */ /* 0x000fc00000000000 */
        /* <DEDUP_REMOVED lines=13> */
.L_x_1:


//--------------------- .nv.shared.reserved.0     --------------------------
	.section	.nv.shared.reserved.0,"aw",@nobits
	.weak		__nv_reservedSMEM_offset_0_alias
	.size		__nv_reservedSMEM_offset_0_alias, 0, 64
	.other		__nv_reservedSMEM_offset_0_alias,@"STO_CUDA_RESERVED_SHARED STV_DEFAULT"
__nv_reservedSMEM_offset_0_alias:
	.zero		0
	.zero		64


//--------------------- .nv.constant0._Z8multiplyPiS_S_i --------------------------
	.section	.nv.constant0._Z8multiplyPiS_S_i,"a",@progbits
	.sectionflags	@""
	.align	4
.nv.constant0._Z8multiplyPiS_S_i:
	.zero		924


//--------------------- SYMBOLS --------------------------

	.type		.nv.reservedSmem.offset0,@object
	.size		.nv.reservedSmem.offset0,0x4
